	.headerflags	@"EF_CUDA_TEXMODE_UNIFIED EF_CUDA_64BIT_ADDRESS EF_CUDA_SM75 EF_CUDA_VIRTUAL_SM(EF_CUDA_SM75)"
	.elftype	@"ET_EXEC"


//--------------------- .nv.info                  --------------------------
	.section	.nv.info,"",@"SHT_CUDA_INFO"
	.align	4


	//----- nvinfo : EIATTR_REGCOUNT
	.align		4
        /*0000*/ 	.byte	0x04, 0x2f
        /*0002*/ 	.short	(.L_1 - .L_0)
	.align		4
.L_0:
        /*0004*/ 	.word	index@(cuda_md5_kernel)
        /*0008*/ 	.word	0x00000019


	//----- nvinfo : EIATTR_FRAME_SIZE
	.align		4
.L_1:
        /*000c*/ 	.byte	0x04, 0x11
        /*000e*/ 	.short	(.L_3 - .L_2)
	.align		4
.L_2:
        /*0010*/ 	.word	index@(cuda_md5_kernel)
        /*0014*/ 	.word	0x00000000


	//----- nvinfo : EIATTR_MIN_STACK_SIZE
	.align		4
.L_3:
        /*0018*/ 	.byte	0x04, 0x12
        /*001a*/ 	.short	(.L_5 - .L_4)
	.align		4
.L_4:
        /*001c*/ 	.word	index@(cuda_md5_kernel)
        /*0020*/ 	.word	0x00000000
.L_5:


//--------------------- .nv.info.cuda_md5_kernel  --------------------------
	.section	.nv.info.cuda_md5_kernel,"",@"SHT_CUDA_INFO"
	.sectionflags	@""
	.align	4


	//----- nvinfo : EIATTR_SW_WAR
	.align		4
        /*0000*/ 	.byte	0x04, 0x36
        /*0002*/ 	.short	(.L_7 - .L_6)
.L_6:
        /*0004*/ 	.word	0x00000001


	//----- nvinfo : EIATTR_CUDA_API_VERSION
	.align		4
.L_7:
        /*0008*/ 	.byte	0x04, 0x37
        /*000a*/ 	.short	(.L_9 - .L_8)
.L_8:
        /*000c*/ 	.word	0x0000007e


	//----- nvinfo : EIATTR_PARAM_CBANK
	.align		4
.L_9:
        /*0010*/ 	.byte	0x04, 0x0a
        /*0012*/ 	.short	(.L_11 - .L_10)
	.align		4
.L_10:
        /*0014*/ 	.word	index@(.nv.constant0.cuda_md5_kernel)
        /*0018*/ 	.short	0x0160
        /*001a*/ 	.short	0x0010


	//----- nvinfo : EIATTR_CBANK_PARAM_SIZE
	.align		4
.L_11:
        /*001c*/ 	.byte	0x03, 0x19
        /*001e*/ 	.short	0x0010


	//----- nvinfo : EIATTR_KPARAM_INFO
	.align		4
        /*0020*/ 	.byte	0x04, 0x17
        /*0022*/ 	.short	(.L_13 - .L_12)
.L_12:
        /*0024*/ 	.word	0x00000000
        /*0028*/ 	.short	0x0001
        /*002a*/ 	.short	0x0008
        /*002c*/ 	.byte	0x00, 0xf0, 0x21, 0x00


	//----- nvinfo : EIATTR_KPARAM_INFO
	.align		4
.L_13:
        /*0030*/ 	.byte	0x04, 0x17
        /*0032*/ 	.short	(.L_15 - .L_14)
.L_14:
        /*0034*/ 	.word	0x00000000
        /*0038*/ 	.short	0x0000
        /*003a*/ 	.short	0x0000
        /*003c*/ 	.byte	0x00, 0xf0, 0x21, 0x00


	//----- nvinfo : EIATTR_MAXREG_COUNT
	.align		4
.L_15:
        /*0040*/ 	.byte	0x03, 0x1b
        /*0042*/ 	.short	0x00ff


	//----- nvinfo : EIATTR_EXIT_INSTR_OFFSETS
	.align		4
        /*0044*/ 	.byte	0x04, 0x1c
        /*0046*/ 	.short	(.L_17 - .L_16)


	//   ....[0]....
.L_16:
        /*0048*/ 	.word	0x00001120


	//----- nvinfo : EIATTR_MAX_THREADS
	.align		4
.L_17:
        /*004c*/ 	.byte	0x04, 0x05
        /*004e*/ 	.short	(.L_19 - .L_18)
.L_18:
        /*0050*/ 	.word	0x00000080
        /*0054*/ 	.word	0x00000001
        /*0058*/ 	.word	0x00000001
.L_19:


//--------------------- .nv.callgraph             --------------------------
	.section	.nv.callgraph,"",@"SHT_CUDA_CALLGRAPH"
	.align	4
	.sectionentsize	8
	.align		4
        /*0000*/ 	.word	0x00000000
	.align		4
        /*0004*/ 	.word	0xffffffff
	.align		4
        /*0008*/ 	.word	0x00000000
	.align		4
        /*000c*/ 	.word	0xfffffffe
	.align		4
        /*0010*/ 	.word	0x00000000
	.align		4
        /*0014*/ 	.word	0xfffffffd
	.align		4
        /*0018*/ 	.word	0x00000000
	.align		4
        /*001c*/ 	.word	0xfffffffc


//--------------------- .nv.rel.action            --------------------------
	.section	.nv.rel.action,"",@"SHT_CUDA_RELOCINFO"
	.align	8
	.sectionentsize	8
        /*0000*/ 	.byte	0x73, 0x00, 0x00, 0x00, 0x00, 0x00, 0x00, 0x00, 0x00, 0x00, 0x00, 0x11, 0x25, 0x00, 0x05, 0x36


//--------------------- .nv.constant0.cuda_md5_kernel --------------------------
	.section	.nv.constant0.cuda_md5_kernel,"a",@progbits
	.sectionflags	@""
	.align	4
.nv.constant0.cuda_md5_kernel:
	.zero		368


//--------------------- .text.cuda_md5_kernel     --------------------------
	.section	.text.cuda_md5_kernel,"ax",@progbits
	.sectioninfo	@"SHI_REGISTERS=25"
	.align	128
        .global         cuda_md5_kernel
        .type           cuda_md5_kernel,@function
        .size           cuda_md5_kernel,(.L_x_1 - cuda_md5_kernel)
        .other          cuda_md5_kernel,@"STO_CUDA_ENTRY STV_DEFAULT"
cuda_md5_kernel:
.text.cuda_md5_kernel:
[----:B------:R-:W-:Y:S02]  /*0000*/  IMAD.MOV.U32 R1, RZ, RZ, c[0x0][0x28] ;  /* 0x00000a00ff017624 */ /* 0x000fe400078e00ff */
[----:B------:R-:W0:Y:S04]  /*0010*/  S2R R0, SR_TID.X ;  /* 0x0000000000007919 */ /* 0x000e280000002100 */
[----:B------:R-:W0:Y:S02]  /*0020*/  S2R R3, SR_CTAID.X ;  /* 0x0000000000037919 */ /* 0x000e240000002500 */
[----:B0-----:R-:W-:-:S05]  /*0030*/  IMAD R0, R3, c[0x0][0x0], R0 ;  /* 0x0000000003007a24 */ /* 0x001fca00078e0200 */
[----:B------:R-:W-:Y:S02]  /*0040*/  SHF.R.U32.HI R2, RZ, 0x5, R0 ;  /* 0x00000005ff027819 */ /* 0x000fe40000011600 */
[----:B------:R-:W-:Y:S01]  /*0050*/  LOP3.LUT R7, R0, 0x1f, RZ, 0xc0, !PT ;  /* 0x0000001f00077812 */ /* 0x000fe200078ec0ff */
[----:B------:R-:W-:-:S04]  /*0060*/  IMAD.MOV.U32 R0, RZ, RZ, 0x4 ;  /* 0x00000004ff007424 */ /* 0x000fc800078e00ff */
[----:B------:R-:W-:-:S04]  /*0070*/  IMAD R7, R2, 0x1a0, R7 ;  /* 0x000001a002077824 */ /* 0x000fc800078e0207 */
[----:B------:R-:W-:-:S08]  /*0080*/  IMAD.WIDE.U32 R18, R7, R0, c[0x0][0x160] ;  /* 0x0000580007127625 */ /* 0x000fd000078e0000 */
[----:B------:R-:W2:Y:S04]  /*0090*/  LDG.E.SYS R15, [R18] ;  /* 0x00000000120f7381 */ /* 0x000ea800001ee900 */
[----:B------:R-:W3:Y:S04]  /*00a0*/  LDG.E.SYS R11, [R18+0x80] ;  /* 0x00008000120b7381 */ /* 0x000ee800001ee900 */
[----:B------:R-:W4:Y:S04]  /*00b0*/  LDG.E.SYS R3, [R18+0x100] ;  /* 0x0001000012037381 */ /* 0x000f2800001ee900 */
[----:B------:R0:W5:Y:S04]  /*00c0*/  LDG.E.SYS R12, [R18+0x180] ;  /* 0x00018000120c7381 */ /* 0x00016800001ee900 */
[----:B------:R0:W3:Y:S04]  /*00d0*/  LDG.E.SYS R6, [R18+0x200] ;  /* 0x0002000012067381 */ /* 0x0000e800001ee900 */
[----:B------:R0:W3:Y:S04]  /*00e0*/  LDG.E.SYS R13, [R18+0x280] ;  /* 0x00028000120d7381 */ /* 0x0000e800001ee900 */
[----:B------:R0:W4:Y:S04]  /*00f0*/  LDG.E.SYS R9, [R18+0x300] ;  /* 0x0003000012097381 */ /* 0x00012800001ee900 */
[----:B------:R0:W4:Y:S04]  /*0100*/  LDG.E.SYS R14, [R18+0x380] ;  /* 0x00038000120e7381 */ /* 0x00012800001ee900 */
[----:B------:R0:W4:Y:S04]  /*0110*/  LDG.E.SYS R8, [R18+0x400] ;  /* 0x0004000012087381 */ /* 0x00012800001ee900 */
[----:B------:R0:W5:Y:S04]  /*0120*/  LDG.E.SYS R5, [R18+0x480] ;  /* 0x0004800012057381 */ /* 0x00016800001ee900 */
[----:B------:R0:W5:Y:S04]  /*0130*/  LDG.E.SYS R10, [R18+0x500] ;  /* 0x00050000120a7381 */ /* 0x00016800001ee900 */
[----:B------:R0:W5:Y:S04]  /*0140*/  LDG.E.SYS R4, [R18+0x580] ;  /* 0x0005800012047381 */ /* 0x00016800001ee900 */
[----:B------:R0:W5:Y:S01]  /*0150*/  LDG.E.SYS R16, [R18+0x600] ;  /* 0x0006000012107381 */ /* 0x00016200001ee900 */
[----:B--2---:R-:W-:-:S04]  /*0160*/  IADD3 R17, R15, -0x28955b89, RZ ;  /* 0xd76aa4770f117810 */ /* 0x004fc80007ffe0ff */
[----:B------:R-:W-:-:S04]  /*0170*/  SHF.L.W.U32.HI R17, R17, 0x7, R17 ;  /* 0x0000000711117819 */ /* 0x000fc80000010e11 */
[C---:B------:R-:W-:Y:S02]  /*0180*/  IADD3 R21, R17.reuse, -0x10325477, RZ ;  /* 0xefcdab8911157810 */ /* 0x040fe40007ffe0ff */
[----:B------:R-:W-:Y:S02]  /*0190*/  IADD3 R20, -R17, 0x10325476, RZ ;  /* 0x1032547611147810 */ /* 0x000fe40007ffe1ff */
[----:B------:R-:W-:-:S04]  /*01a0*/  LOP3.LUT R17, R21, 0xefcdab89, RZ, 0xc0, !PT ;  /* 0xefcdab8915117812 */ /* 0x000fc800078ec0ff */
[----:B------:R-:W-:-:S04]  /*01b0*/  LOP3.LUT R20, R17, 0x98badcfe, R20, 0xf8, !PT ;  /* 0x98badcfe11147812 */ /* 0x000fc800078ef814 */
[----:B---3--:R-:W-:-:S04]  /*01c0*/  IADD3 R20, R11, -0x705f434, R20 ;  /* 0xf8fa0bcc0b147810 */ /* 0x008fc80007ffe014 */
[----:B------:R-:W-:-:S04]  /*01d0*/  LEA.HI R20, R20, R21, R20, 0xc ;  /* 0x0000001514147211 */ /* 0x000fc800078f6014 */
[----:B------:R-:W-:-:S04]  /*01e0*/  LOP3.LUT R22, R20, 0xefcdab89, R21, 0xac, !PT ;  /* 0xefcdab8914167812 */ /* 0x000fc800078eac15 */
[----:B----4-:R-:W-:-:S04]  /*01f0*/  IADD3 R17, R3, -0x4324b227, R22 ;  /* 0xbcdb4dd903117810 */ /* 0x010fc80007ffe016 */
[----:B------:R-:W-:-:S04]  /*0200*/  LEA.HI R17, R17, R20, R17, 0x11 ;  /* 0x0000001411117211 */ /* 0x000fc800078f8811 */
[----:B0-----:R-:W-:-:S04]  /*0210*/  LOP3.LUT R19, R21, R17, R20, 0xb8, !PT ;  /* 0x0000001115137212 */ /* 0x001fc800078eb814 */
[----:B-----5:R-:W-:-:S04]  /*0220*/  IADD3 R18, R12, -0x4e748589, R19 ;  /* 0xb18b7a770c127810 */ /* 0x020fc80007ffe013 */
[----:B------:R-:W-:-:S04]  /*0230*/  LEA.HI R18, R18, R17, R18, 0x16 ;  /* 0x0000001112127211 */ /* 0x000fc800078fb012 */
[----:B------:R-:W-:-:S04]  /*0240*/  LOP3.LUT R19, R20, R18, R17, 0xb8, !PT ;  /* 0x0000001214137212 */ /* 0x000fc800078eb811 */
[----:B------:R-:W-:-:S04]  /*0250*/  IADD3 R19, R19, R6, R21 ;  /* 0x0000000613137210 */ /* 0x000fc80007ffe015 */
[----:B------:R-:W-:-:S04]  /*0260*/  IADD3 R19, R19, -0xa83f051, RZ ;  /* 0xf57c0faf13137810 */ /* 0x000fc80007ffe0ff */
[----:B------:R-:W-:-:S04]  /*0270*/  LEA.HI R19, R19, R18, R19, 0x7 ;  /* 0x0000001213137211 */ /* 0x000fc800078f3813 */
[----:B------:R-:W-:-:S04]  /*0280*/  LOP3.LUT R21, R17, R19, R18, 0xb8, !PT ;  /* 0x0000001311157212 */ /* 0x000fc800078eb812 */
[----:B------:R-:W-:-:S04]  /*0290*/  IADD3 R21, R21, R13, R20 ;  /* 0x0000000d15157210 */ /* 0x000fc80007ffe014 */
[----:B------:R-:W-:-:S04]  /*02a0*/  IADD3 R20, R21, 0x4787c62a, RZ ;  /* 0x4787c62a15147810 */ /* 0x000fc80007ffe0ff */
[----:B------:R-:W-:-:S04]  /*02b0*/  LEA.HI R20, R20, R19, R20, 0xc ;  /* 0x0000001314147211 */ /* 0x000fc800078f6014 */
[----:B------:R-:W-:-:S04]  /*02c0*/  LOP3.LUT R22, R18, R20, R19, 0xb8, !PT ;  /* 0x0000001412167212 */ /* 0x000fc800078eb813 */
[----:B------:R-:W-:-:S04]  /*02d0*/  IADD3 R22, R22, R9, R17 ;  /* 0x0000000916167210 */ /* 0x000fc80007ffe011 */
[----:B------:R-:W-:-:S04]  /*02e0*/  IADD3 R17, R22, -0x57cfb9ed, RZ ;  /* 0xa830461316117810 */ /* 0x000fc80007ffe0ff */
        /* <DEDUP_REMOVED lines=26> */
[----:B------:R-:W-:-:S04]  /*0490*/  IADD3 R20, R20, -0x2678ded, R21 ;  /* 0xfd98721314147810 */ /* 0x000fc80007ffe015 */
[----:B------:R-:W-:-:S04]  /*04a0*/  LEA.HI R20, R20, R17, R20, 0xc ;  /* 0x0000001114147211 */ /* 0x000fc800078f6014 */
[----:B------:R-:W-:-:S04]  /*04b0*/  LOP3.LUT R22, R18, R20, R17, 0xb8, !PT ;  /* 0x0000001412167212 */ /* 0x000fc800078eb811 */
[----:B------:R-:W-:-:S04]  /*04c0*/  IADD3 R19, R19, -0x5986bad2, R22 ;  /* 0xa679452e13137810 */ /* 0x000fc80007ffe016 */
[----:B------:R-:W-:-:S04]  /*04d0*/  LEA.HI R19, R19, R20, R19, 0x11 ;  /* 0x0000001413137211 */ /* 0x000fc800078f8813 */
[----:B------:R-:W-:-:S04]  /*04e0*/  LOP3.LUT R21, R17, R19, R20, 0xb8, !PT ;  /* 0x0000001311157212 */ /* 0x000fc800078eb814 */
[----:B------:R-:W-:-:S04]  /*04f0*/  IADD3 R18, R18, 0x49b40821, R21 ;  /* 0x49b4082112127810 */ /* 0x000fc80007ffe015 */
        /* <DEDUP_REMOVED lines=177> */
[----:B------:R-:W-:Y:S02]  /*1010*/  IADD3 R6, R6, R3, R9 ;  /* 0x0000000306067210 */ /* 0x000fe40007ffe009 */
[----:B------:R-:W-:Y:S02]  /*1020*/  IADD3 R9, R4, 0x10325476, RZ ;  /* 0x1032547604097810 */ /* 0x000fe40007ffe0ff */
[----:B------:R-:W-:-:S04]  /*1030*/  IADD3 R3, R6, 0x2ad7d2bb, RZ ;  /* 0x2ad7d2bb06037810 */ /* 0x000fc80007ffe0ff */
[----:B------:R-:W-:-:S04]  /*1040*/  LEA.HI R6, R3, R4, R3, 0xf ;  /* 0x0000000403067211 */ /* 0x000fc800078f7803 */
[----:B------:R-:W-:Y:S02]  /*1050*/  LOP3.LUT R3, R4, R6, R11, 0x2d, !PT ;  /* 0x0000000604037212 */ /* 0x000fe400078e2d0b */
[----:B------:R-:W-:Y:S02]  /*1060*/  IADD3 R11, R11, 0x67452301, RZ ;  /* 0x674523010b0b7810 */ /* 0x000fe40007ffe0ff */
[----:B------:R-:W-:Y:S01]  /*1070*/  IADD3 R5, R3, R5, R10 ;  /* 0x0000000503057210 */ /* 0x000fe20007ffe00a */
[----:B------:R-:W-:Y:S01]  /*1080*/  IMAD R3, R2, -0x120, R7 ;  /* 0xfffffee002037824 */ /* 0x000fe200078e0207 */
[----:B------:R-:W-:Y:S02]  /*1090*/  IADD3 R7, R6, -0x67452302, RZ ;  /* 0x98badcfe06077810 */ /* 0x000fe40007ffe0ff */
[----:B------:R-:W-:Y:S01]  /*10a0*/  IADD3 R5, R5, -0x14792c6f, RZ ;  /* 0xeb86d39105057810 */ /* 0x000fe20007ffe0ff */
[----:B------:R-:W-:-:S03]  /*10b0*/  IMAD.WIDE.U32 R2, R3, R0, c[0x0][0x168] ;  /* 0x00005a0003027625 */ /* 0x000fc600078e0000 */
[----:B------:R-:W-:-:S04]  /*10c0*/  LEA.HI R5, R5, R6, R5, 0x15 ;  /* 0x0000000605057211 */ /* 0x000fc800078fa805 */
[----:B------:R-:W-:Y:S01]  /*10d0*/  IADD3 R5, R5, -0x10325477, RZ ;  /* 0xefcdab8905057810 */ /* 0x000fe20007ffe0ff */
[----:B------:R-:W-:Y:S04]  /*10e0*/  STG.E.SYS [R2], R11 ;  /* 0x0000000b02007386 */ /* 0x000fe8000010e900 */
[----:B------:R-:W-:Y:S04]  /*10f0*/  STG.E.SYS [R2+0x180], R9 ;  /* 0x0001800902007386 */ /* 0x000fe8000010e900 */
[----:B------:R-:W-:Y:S04]  /*1100*/  STG.E.SYS [R2+0x100], R7 ;  /* 0x0001000702007386 */ /* 0x000fe8000010e900 */
[----:B------:R-:W-:Y:S01]  /*1110*/  STG.E.SYS [R2+0x80], R5 ;  /* 0x0000800502007386 */ /* 0x000fe2000010e900 */
[----:B------:R-:W-:Y:S05]  /*1120*/  EXIT ;  /* 0x000000000000794d */ /* 0x000fea0003800000 */
.L_x_0:
[----:B------:R-:W-:-:S00]  /*1130*/  BRA `(.L_x_0) ;  /* 0xfffffff000007947 */ /* 0x000fc0000383ffff */
[----:B------:R-:W-:-:S00]  /*1140*/  NOP ;  /* 0x0000000000007918 */ /* 0x000fc00000000000 */
[----:B------:R-:W-:-:S00]  /*1150*/  NOP ;  /* 0x0000000000007918 */ /* 0x000fc00000000000 */
[----:B------:R-:W-:-:S00]  /*1160*/  NOP ;  /* 0x0000000000007918 */ /* 0x000fc00000000000 */
[----:B------:R-:W-:-:S00]  /*1170*/  NOP ;  /* 0x0000000000007918 */ /* 0x000fc00000000000 */
.L_x_1:
